	.headerflags	@"EF_CUDA_TEXMODE_UNIFIED EF_CUDA_64BIT_ADDRESS EF_CUDA_ACCELERATORS EF_CUDA_SM90 EF_CUDA_VIRTUAL_SM(EF_CUDA_SM90)"
	.elftype	@"ET_EXEC"


//--------------------- .nv.info                  --------------------------
	.section	.nv.info,"",@"SHT_CUDA_INFO"
	.align	4


	//----- nvinfo : EIATTR_REGCOUNT
	.align		4
        /*0000*/ 	.byte	0x04, 0x2f
        /*0002*/ 	.short	(.L_1 - .L_0)
	.align		4
.L_0:
        /*0004*/ 	.word	index@(triton_poi_fused_relu_threshold_backward_8)
        /*0008*/ 	.word	0x0000000c


	//----- nvinfo : EIATTR_MIN_STACK_SIZE
	.align		4
.L_1:
        /*000c*/ 	.byte	0x04, 0x12
        /*000e*/ 	.short	(.L_3 - .L_2)
	.align		4
.L_2:
        /*0010*/ 	.word	index@(triton_poi_fused_relu_threshold_backward_8)
        /*0014*/ 	.word	0x00000000


	//----- nvinfo : EIATTR_FRAME_SIZE
	.align		4
.L_3:
        /*0018*/ 	.byte	0x04, 0x11
        /*001a*/ 	.short	(.L_5 - .L_4)
	.align		4
.L_4:
        /*001c*/ 	.word	index@(triton_poi_fused_relu_threshold_backward_8)
        /*0020*/ 	.word	0x00000000


	//----- nvinfo : EIATTR_MIN_STACK_SIZE
	.align		4
.L_5:
        /*0024*/ 	.byte	0x04, 0x12
        /*0026*/ 	.short	(.L_7 - .L_6)
	.align		4
.L_6:
        /*0028*/ 	.word	index@(triton_poi_fused_relu_threshold_backward_8)
        /*002c*/ 	.word	0x00000000
.L_7:


//--------------------- .nv.info.triton_poi_fused_relu_threshold_backward_8 --------------------------
	.section	.nv.info.triton_poi_fused_relu_threshold_backward_8,"",@"SHT_CUDA_INFO"
	.sectionflags	@""
	.align	4


	//----- nvinfo : EIATTR_CUDA_API_VERSION
	.align		4
        /*0000*/ 	.byte	0x04, 0x37
        /*0002*/ 	.short	(.L_9 - .L_8)
.L_8:
        /*0004*/ 	.word	0x0000007c


	//----- nvinfo : EIATTR_KPARAM_INFO
	.align		4
.L_9:
        /*0008*/ 	.byte	0x04, 0x17
        /*000a*/ 	.short	(.L_11 - .L_10)
.L_10:
        /*000c*/ 	.word	0x00000000
        /*0010*/ 	.short	0x0003
        /*0012*/ 	.short	0x0018
        /*0014*/ 	.byte	0x00, 0xf0, 0x11, 0x00


	//----- nvinfo : EIATTR_KPARAM_INFO
	.align		4
.L_11:
        /*0018*/ 	.byte	0x04, 0x17
        /*001a*/ 	.short	(.L_13 - .L_12)
.L_12:
        /*001c*/ 	.word	0x00000000
        /*0020*/ 	.short	0x0002
        /*0022*/ 	.short	0x0010
        /*0024*/ 	.byte	0x00, 0xf4, 0x21, 0x00


	//----- nvinfo : EIATTR_KPARAM_INFO
	.align		4
.L_13:
        /*0028*/ 	.byte	0x04, 0x17
        /*002a*/ 	.short	(.L_15 - .L_14)
.L_14:
        /*002c*/ 	.word	0x00000000
        /*0030*/ 	.short	0x0001
        /*0032*/ 	.short	0x0008
        /*0034*/ 	.byte	0x00, 0xf4, 0x21, 0x00


	//----- nvinfo : EIATTR_KPARAM_INFO
	.align		4
.L_15:
        /*0038*/ 	.byte	0x04, 0x17
        /*003a*/ 	.short	(.L_17 - .L_16)
.L_16:
        /*003c*/ 	.word	0x00000000
        /*0040*/ 	.short	0x0000
        /*0042*/ 	.short	0x0000
        /*0044*/ 	.byte	0x00, 0xf4, 0x21, 0x00


	//----- nvinfo : EIATTR_SPARSE_MMA_MASK
	.align		4
.L_17:
        /*0048*/ 	.byte	0x03, 0x50
        /*004a*/ 	.short	0x0000


	//----- nvinfo : EIATTR_MAXREG_COUNT
	.align		4
        /*004c*/ 	.byte	0x03, 0x1b
        /*004e*/ 	.short	0x00ff


	//----- nvinfo : EIATTR_EXIT_INSTR_OFFSETS
	.align		4
        /*0050*/ 	.byte	0x04, 0x1c
        /*0052*/ 	.short	(.L_19 - .L_18)


	//   ....[0]....
.L_18:
        /*0054*/ 	.word	0x000001f0


	//   ....[1]....
        /*0058*/ 	.word	0x00000210


	//----- nvinfo : EIATTR_REQNTID
	.align		4
.L_19:
        /*005c*/ 	.byte	0x04, 0x10
        /*005e*/ 	.short	(.L_21 - .L_20)
.L_20:
        /*0060*/ 	.word	0x00000020
        /*0064*/ 	.word	0x00000001
        /*0068*/ 	.word	0x00000001


	//----- nvinfo : EIATTR_CBANK_PARAM_SIZE
	.align		4
.L_21:
        /*006c*/ 	.byte	0x03, 0x19
        /*006e*/ 	.short	0x001c


	//----- nvinfo : EIATTR_PARAM_CBANK
	.align		4
        /*0070*/ 	.byte	0x04, 0x0a
        /*0072*/ 	.short	(.L_23 - .L_22)
	.align		4
.L_22:
        /*0074*/ 	.word	index@(.nv.constant0.triton_poi_fused_relu_threshold_backward_8)
        /*0078*/ 	.short	0x0210
        /*007a*/ 	.short	0x001c


	//----- nvinfo : EIATTR_SW_WAR
	.align		4
.L_23:
        /*007c*/ 	.byte	0x04, 0x36
        /*007e*/ 	.short	(.L_25 - .L_24)
.L_24:
        /*0080*/ 	.word	0x00000008
.L_25:


//--------------------- .nv.callgraph             --------------------------
	.section	.nv.callgraph,"",@"SHT_CUDA_CALLGRAPH"
	.align	4
	.sectionentsize	8
	.align		4
        /*0000*/ 	.word	0x00000000
	.align		4
        /*0004*/ 	.word	0xffffffff
	.align		4
        /*0008*/ 	.word	0x00000000
	.align		4
        /*000c*/ 	.word	0xfffffffe
	.align		4
        /*0010*/ 	.word	0x00000000
	.align		4
        /*0014*/ 	.word	0xfffffffd
	.align		4
        /*0018*/ 	.word	0x00000000
	.align		4
        /*001c*/ 	.word	0xfffffffc


//--------------------- .text.triton_poi_fused_relu_threshold_backward_8 --------------------------
	.section	.text.triton_poi_fused_relu_threshold_backward_8,"ax",@progbits
	.align	128
        .global         triton_poi_fused_relu_threshold_backward_8
        .type           triton_poi_fused_relu_threshold_backward_8,@function
        .size           triton_poi_fused_relu_threshold_backward_8,(.L_x_1 - triton_poi_fused_relu_threshold_backward_8)
        .other          triton_poi_fused_relu_threshold_backward_8,@"STO_CUDA_ENTRY STV_DEFAULT"
triton_poi_fused_relu_threshold_backward_8:
.text.triton_poi_fused_relu_threshold_backward_8:
[----:B------:R-:W0:Y:S02]  /*0000*/  LDC R1, c[0x0][0x28] ;  /* 0x00000a00ff017b82 */ /* 0x000e240000000800 */
[----:B------:R-:W1:Y:S01]  /*0010*/  S2R R8, SR_TID.X ;  /* 0x0000000000087919 */ /* 0x000e620000002100 */
[----:B------:R-:W2:Y:S01]  /*0020*/  LDC.64 R4, c[0x0][0x218] ;  /* 0x00008600ff047b82 */ /* 0x000ea20000000a00 */
[----:B------:R-:W-:Y:S01]  /*0030*/  ULDC.64 UR4, c[0x0][0x208] ;  /* 0x0000820000047ab9 */ /* 0x000fe20000000a00 */
[----:B------:R-:W-:Y:S01]  /*0040*/  ULDC.64 UR6, c[0x0][0x220] ;  /* 0x0000880000067ab9 */ /* 0x000fe20000000a00 */
[----:B------:R-:W3:Y:S05]  /*0050*/  S2R R7, SR_CTAID.X ;  /* 0x0000000000077919 */ /* 0x000eea0000002500 */
[----:B------:R-:W4:Y:S01]  /*0060*/  LDC.64 R2, c[0x0][0x210] ;  /* 0x00008400ff027b82 */ /* 0x000f220000000a00 */
[----:B-1----:R-:W-:-:S02]  /*0070*/  LOP3.LUT R0, R8, 0xf, RZ, 0xc0, !PT ;  /* 0x0000000f08007812 */ /* 0x002fc400078ec0ff */
[----:B---3--:R-:W-:-:S03]  /*0080*/  SHF.R.S32.HI R6, RZ, 0x1b, R7 ;  /* 0x0000001bff067819 */ /* 0x008fc60000011407 */
[----:B------:R-:W-:Y:S01]  /*0090*/  IMAD R7, R7, 0x10, R0 ;  /* 0x0000001007077824 */ /* 0x000fe200078e0200 */
[----:B------:R-:W-:-:S03]  /*00a0*/  SGXT R0, R6, 0x1 ;  /* 0x000000010600781a */ /* 0x000fc60000000200 */
[C---:B----4-:R-:W-:Y:S01]  /*00b0*/  IMAD.WIDE R2, R7.reuse, 0x4, R2 ;  /* 0x0000000407027825 */ /* 0x050fe200078e0202 */
[----:B------:R-:W-:Y:S02]  /*00c0*/  ISETP.GE.AND P0, PT, R7, 0x10, PT ;  /* 0x000000100700780c */ /* 0x000fe40003f06270 */
[----:B------:R-:W-:-:S04]  /*00d0*/  LEA.HI R0, R0, R7, RZ, 0x2 ;  /* 0x0000000700007211 */ /* 0x000fc800078f10ff */
[----:B------:R-:W-:-:S05]  /*00e0*/  LOP3.LUT R0, R0, 0xfffffffc, RZ, 0xc0, !PT ;  /* 0xfffffffc00007812 */ /* 0x000fca00078ec0ff */
[----:B------:R-:W-:Y:S02]  /*00f0*/  IMAD.IADD R9, R7, 0x1, -R0 ;  /* 0x0000000107097824 */ /* 0x000fe400078e0a00 */
[----:B------:R-:W-:Y:S02]  /*0100*/  IMAD.MOV.U32 R0, RZ, RZ, RZ ;  /* 0x000000ffff007224 */ /* 0x000fe400078e00ff */
[----:B--2---:R-:W-:-:S04]  /*0110*/  IMAD.WIDE R4, R9, 0x4, R4 ;  /* 0x0000000409047825 */ /* 0x004fc800078e0204 */
[----:B------:R-:W-:Y:S01]  /*0120*/  IMAD.MOV.U32 R9, RZ, RZ, RZ ;  /* 0x000000ffff097224 */ /* 0x000fe200078e00ff */
[----:B------:R-:W2:Y:S05]  /*0130*/  @!P0 LDG.E R0, desc[UR4][R2.64] ;  /* 0x0000000402008981 */ /* 0x000eaa000c1e1900 */
[----:B------:R-:W2:Y:S01]  /*0140*/  @!P0 LDG.E.EL R9, desc[UR4][R4.64] ;  /* 0x0000000404098981 */ /* 0x000ea2000c2e1900 */
[----:B------:R-:W-:-:S04]  /*0150*/  LOP3.LUT P0, RZ, R8, 0x10, RZ, 0xc0, !PT ;  /* 0x0000001008ff7812 */ /* 0x000fc8000780c0ff */
[----:B------:R-:W-:Y:S01]  /*0160*/  ISETP.LT.AND P0, PT, R7, 0x10, !P0 ;  /* 0x000000100700780c */ /* 0x000fe20004701270 */
[----:B--2---:R-:W-:Y:S01]  /*0170*/  FADD R6, R9, R0 ;  /* 0x0000000009067221 */ /* 0x004fe20000000000 */
[----:B------:R-:W-:-:S04]  /*0180*/  FSETP.GEU.AND P1, PT, R0, -R9, PT ;  /* 0x800000090000720b */ /* 0x000fc80003f2e000 */
[----:B------:R-:W-:Y:S02]  /*0190*/  FSEL R9, R6, RZ, P1 ;  /* 0x000000ff06097208 */ /* 0x000fe40000800000 */
[----:B------:R-:W-:Y:S02]  /*01a0*/  IADD3 R6, P1, R7, UR6, RZ ;  /* 0x0000000607067c10 */ /* 0x000fe4000ff3e0ff */
[----:B------:R-:W-:-:S03]  /*01b0*/  FSETP.GTU.AND P2, PT, R9, RZ, PT ;  /* 0x000000ff0900720b */ /* 0x000fc60003f4c000 */
[----:B------:R1:W-:Y:S01]  /*01c0*/  @P0 STG.E desc[UR4][R2.64], R9 ;  /* 0x0000000902000986 */ /* 0x0003e2000c101904 */
[----:B------:R-:W-:Y:S02]  /*01d0*/  LEA.HI.X.SX32 R7, R7, UR7, 0x1, P1 ;  /* 0x0000000707077c11 */ /* 0x000fe400088f0eff */
[----:B------:R-:W-:Y:S01]  /*01e0*/  SEL R5, RZ, 0x1, P2 ;  /* 0x00000001ff057807 */ /* 0x000fe20001000000 */
[----:B------:R-:W-:Y:S06]  /*01f0*/  @!P0 EXIT ;  /* 0x000000000000894d */ /* 0x000fec0003800000 */
[----:B------:R-:W-:Y:S01]  /*0200*/  STG.E.U8 desc[UR4][R6.64], R5 ;  /* 0x0000000506007986 */ /* 0x000fe2000c101104 */
[----:B------:R-:W-:Y:S05]  /*0210*/  EXIT ;  /* 0x000000000000794d */ /* 0x000fea0003800000 */
.L_x_0:
[----:B------:R-:W-:-:S00]  /*0220*/  BRA `(.L_x_0) ;  /* 0xfffffffc00fc7947 */ /* 0x000fc0000383ffff */
[----:B------:R-:W-:-:S00]  /*0230*/  NOP ;  /* 0x0000000000007918 */ /* 0x000fc00000000000 */
        /* <DEDUP_REMOVED lines=12> */
.L_x_1:


//--------------------- .nv.constant0.triton_poi_fused_relu_threshold_backward_8 --------------------------
	.section	.nv.constant0.triton_poi_fused_relu_threshold_backward_8,"a",@progbits
	.sectionflags	@""
	.align	4
.nv.constant0.triton_poi_fused_relu_threshold_backward_8:
	.zero		556
